	.headerflags	@"EF_CUDA_TEXMODE_UNIFIED EF_CUDA_64BIT_ADDRESS EF_CUDA_SM89 EF_CUDA_VIRTUAL_SM(EF_CUDA_SM89)"
	.elftype	@"ET_EXEC"


//--------------------- .nv.info                  --------------------------
	.section	.nv.info,"",@"SHT_CUDA_INFO"
	.align	4


	//----- nvinfo : EIATTR_REGCOUNT
	.align		4
        /*0000*/ 	.byte	0x04, 0x2f
        /*0002*/ 	.short	(.L_2 - .L_1)
	.align		4
.L_1:
        /*0004*/ 	.word	index@(triton__0d1d2d3de)
        /*0008*/ 	.word	0x00000028


	//----- nvinfo : EIATTR_MAX_STACK_SIZE
	.align		4
.L_2:
        /*000c*/ 	.byte	0x04, 0x23
        /*000e*/ 	.short	(.L_4 - .L_3)
	.align		4
.L_3:
        /*0010*/ 	.word	index@(triton__0d1d2d3de)
        /*0014*/ 	.word	0x00000000


	//----- nvinfo : EIATTR_MIN_STACK_SIZE
	.align		4
.L_4:
        /*0018*/ 	.byte	0x04, 0x12
        /*001a*/ 	.short	(.L_6 - .L_5)
	.align		4
.L_5:
        /*001c*/ 	.word	index@(triton__0d1d2d3de)
        /*0020*/ 	.word	0x00000000


	//----- nvinfo : EIATTR_FRAME_SIZE
	.align		4
.L_6:
        /*0024*/ 	.byte	0x04, 0x11
        /*0026*/ 	.short	(.L_8 - .L_7)
	.align		4
.L_7:
        /*0028*/ 	.word	index@(triton__0d1d2d3de)
        /*002c*/ 	.word	0x00000000
.L_8:


//--------------------- .nv.info.triton__0d1d2d3de --------------------------
	.section	.nv.info.triton__0d1d2d3de,"",@"SHT_CUDA_INFO"
	.align	4


	//----- nvinfo : EIATTR_CUDA_API_VERSION
	.align		4
        /*0000*/ 	.byte	0x04, 0x37
        /*0002*/ 	.short	(.L_10 - .L_9)
.L_9:
        /*0004*/ 	.word	0x0000007b


	//----- nvinfo : EIATTR_PARAM_CBANK
	.align		4
.L_10:
        /*0008*/ 	.byte	0x04, 0x0a
        /*000a*/ 	.short	(.L_12 - .L_11)
	.align		4
.L_11:
        /*000c*/ 	.word	index@(.nv.constant0.triton__0d1d2d3de)
        /*0010*/ 	.short	0x0160
        /*0012*/ 	.short	0x001c


	//----- nvinfo : EIATTR_CBANK_PARAM_SIZE
	.align		4
.L_12:
        /*0014*/ 	.byte	0x03, 0x19
        /*0016*/ 	.short	0x001c


	//----- nvinfo : EIATTR_KPARAM_INFO
	.align		4
        /*0018*/ 	.byte	0x04, 0x17
        /*001a*/ 	.short	(.L_14 - .L_13)
.L_13:
        /*001c*/ 	.word	0x00000000
        /*0020*/ 	.short	0x0003
        /*0022*/ 	.short	0x0018
        /*0024*/ 	.byte	0x00, 0xf0, 0x11, 0x00


	//----- nvinfo : EIATTR_KPARAM_INFO
	.align		4
.L_14:
        /*0028*/ 	.byte	0x04, 0x17
        /*002a*/ 	.short	(.L_16 - .L_15)
.L_15:
        /*002c*/ 	.word	0x00000000
        /*0030*/ 	.short	0x0002
        /*0032*/ 	.short	0x0010
        /*0034*/ 	.byte	0x00, 0xf0, 0x21, 0x00


	//----- nvinfo : EIATTR_KPARAM_INFO
	.align		4
.L_16:
        /*0038*/ 	.byte	0x04, 0x17
        /*003a*/ 	.short	(.L_18 - .L_17)
.L_17:
        /*003c*/ 	.word	0x00000000
        /*0040*/ 	.short	0x0001
        /*0042*/ 	.short	0x0008
        /*0044*/ 	.byte	0x00, 0xf0, 0x21, 0x00


	//----- nvinfo : EIATTR_KPARAM_INFO
	.align		4
.L_18:
        /*0048*/ 	.byte	0x04, 0x17
        /*004a*/ 	.short	(.L_20 - .L_19)
.L_19:
        /*004c*/ 	.word	0x00000000
        /*0050*/ 	.short	0x0000
        /*0052*/ 	.short	0x0000
        /*0054*/ 	.byte	0x00, 0xf0, 0x21, 0x00


	//----- nvinfo : EIATTR_MAXREG_COUNT
	.align		4
.L_20:
        /*0058*/ 	.byte	0x03, 0x1b
        /*005a*/ 	.short	0x00ff


	//----- nvinfo : EIATTR_EXIT_INSTR_OFFSETS
	.align		4
        /*005c*/ 	.byte	0x04, 0x1c
        /*005e*/ 	.short	(.L_22 - .L_21)


	//   ....[0]....
.L_21:
        /*0060*/ 	.word	0x00001550


	//----- nvinfo : EIATTR_MAX_THREADS
	.align		4
.L_22:
        /*0064*/ 	.byte	0x04, 0x05
        /*0066*/ 	.short	(.L_24 - .L_23)
.L_23:
        /*0068*/ 	.word	0x00000080
        /*006c*/ 	.word	0x00000001
        /*0070*/ 	.word	0x00000001
.L_24:


//--------------------- .nv.rel.action            --------------------------
	.section	.nv.rel.action,"",@"SHT_CUDA_RELOCINFO"
	.align	8
	.sectionentsize	8
        /*0000*/ 	.byte	0x73, 0x00, 0x00, 0x00, 0x00, 0x00, 0x00, 0x00, 0x00, 0x00, 0x00, 0x11, 0x25, 0x00, 0x05, 0x36


//--------------------- .nv.constant0.triton__0d1d2d3de --------------------------
	.section	.nv.constant0.triton__0d1d2d3de,"a",@progbits
	.align	4
.nv.constant0.triton__0d1d2d3de:
	.zero		380


//--------------------- .text.triton__0d1d2d3de   --------------------------
	.section	.text.triton__0d1d2d3de,"ax",@progbits
	.sectioninfo	@"SHI_REGISTERS=40"
	.align	128
        .global         triton__0d1d2d3de
        .type           triton__0d1d2d3de,@function
        .size           triton__0d1d2d3de,(.L_x_1 - triton__0d1d2d3de)
        .other          triton__0d1d2d3de,@"STO_CUDA_ENTRY STV_DEFAULT"
triton__0d1d2d3de:
.text.triton__0d1d2d3de:
[----:B------:R-:W-:-:S02]  /*0000*/  MOV R1, c[0x0][0x28] ;  /* 0x00000a0000017a02 */ /* 0x000fc40000000f00 */
[----:B------:R-:W0:Y:S01]  /*0010*/  S2R R0, SR_TID.X ;  /* 0x0000000000007919 */ /* 0x000e220000002100 */
[----:B------:R-:W-:Y:S01]  /*0020*/  MOV R2, 0x2 ;  /* 0x0000000200027802 */ /* 0x000fe20000000f00 */
[----:B------:R-:W-:Y:S02]  /*0030*/  ULDC.64 UR4, c[0x0][0x118] ;  /* 0x0000460000047ab9 */ /* 0x000fe40000000a00 */
[----:B------:R-:W1:Y:S01]  /*0040*/  S2R R3, SR_CTAID.X ;  /* 0x0000000000037919 */ /* 0x000e620000002500 */
[----:B0-----:R-:W-:-:S04]  /*0050*/  SHF.L.U32 R0, R0, 0x3, RZ ;  /* 0x0000000300007819 */ /* 0x001fc800000006ff */
[----:B------:R-:W-:-:S04]  /*0060*/  LOP3.LUT R0, R0, 0x3f8, RZ, 0xc0, !PT ;  /* 0x000003f800007812 */ /* 0x000fc800078ec0ff */
[----:B-1----:R-:W-:-:S05]  /*0070*/  LEA R3, R3, R0, 0xa ;  /* 0x0000000003037211 */ /* 0x002fca00078e50ff */
[----:B------:R-:W-:-:S05]  /*0080*/  IMAD.HI R0, R3, 0x66666667, RZ ;  /* 0x6666666703007827 */ /* 0x000fca00078e02ff */
[----:B------:R-:W-:-:S04]  /*0090*/  SHF.R.U32.HI R5, RZ, 0x1f, R0 ;  /* 0x0000001fff057819 */ /* 0x000fc80000011600 */
[----:B------:R-:W-:-:S05]  /*00a0*/  LEA.HI.SX32 R0, R0, R5, 0x17 ;  /* 0x0000000500007211 */ /* 0x000fca00078fbaff */
[----:B------:R-:W-:-:S04]  /*00b0*/  IMAD R29, R0, -0x500, R3 ;  /* 0xfffffb00001d7824 */ /* 0x000fc800078e0203 */
[----:B------:R-:W-:Y:S01]  /*00c0*/  IMAD R21, R0, 0xa00, R29 ;  /* 0x00000a0000157824 */ /* 0x000fe200078e021d */
[----:B------:R-:W-:-:S04]  /*00d0*/  IADD3 R5, R29, 0x500, RZ ;  /* 0x000005001d057810 */ /* 0x000fc80007ffe0ff */
[----:B------:R-:W-:Y:S01]  /*00e0*/  IADD3 R9, R21, 0x500, RZ ;  /* 0x0000050015097810 */ /* 0x000fe20007ffe0ff */
[----:B------:R-:W-:-:S04]  /*00f0*/  IMAD.WIDE.U32 R4, R5, R2, c[0x0][0x168] ;  /* 0x00005a0005047625 */ /* 0x000fc800078e0002 */
[----:B------:R-:W-:Y:S02]  /*0100*/  IMAD.WIDE R8, R9, R2, c[0x0][0x160] ;  /* 0x0000580009087625 */ /* 0x000fe400078e0202 */
[----:B------:R-:W2:Y:S04]  /*0110*/  LDG.E.EL.128 R4, [R4.64] ;  /* 0x0000000404047981 */ /* 0x000ea8000c2e1d00 */
[----:B------:R-:W3:Y:S01]  /*0120*/  LDG.E.128 R8, [R8.64] ;  /* 0x0000000408087981 */ /* 0x000ee2000c1e1d00 */
[----:B------:R-:W-:Y:S02]  /*0130*/  MOV R18, 0xb9f560b9 ;  /* 0xb9f560b900127802 */ /* 0x000fe40000000f00 */
[----:B------:R-:W-:Y:S02]  /*0140*/  MOV R22, 0x3789ca3c ;  /* 0x3789ca3c00167802 */ /* 0x000fe40000000f00 */
[----:B------:R-:W-:-:S02]  /*0150*/  MOV R28, 0xb9f560b9 ;  /* 0xb9f560b9001c7802 */ /* 0x000fc40000000f00 */
[----:B------:R-:W-:Y:S02]  /*0160*/  MOV R20, 0x3bac840b ;  /* 0x3bac840b00147802 */ /* 0x000fe40000000f00 */
[----:B------:R-:W-:Y:S02]  /*0170*/  MOV R30, 0x3789ca3c ;  /* 0x3789ca3c001e7802 */ /* 0x000fe40000000f00 */
[----:B------:R-:W-:Y:S02]  /*0180*/  MOV R32, 0xb9f560b9 ;  /* 0xb9f560b900207802 */ /* 0x000fe40000000f00 */
[----:B------:R-:W-:Y:S02]  /*0190*/  MOV R37, 0xb9f560b9 ;  /* 0xb9f560b900257802 */ /* 0x000fe40000000f00 */
[----:B------:R-:W-:Y:S02]  /*01a0*/  MOV R33, 0x3789ca3c ;  /* 0x3789ca3c00217802 */ /* 0x000fe40000000f00 */
[----:B------:R-:W-:Y:S01]  /*01b0*/  MOV R35, 0xb9f560b9 ;  /* 0xb9f560b900237802 */ /* 0x000fe20000000f00 */
[----:B--2---:R-:W-:-:S02]  /*01c0*/  HADD2.F32 R0, -RZ, R5.H1_H1 ;  /* 0x30000005ff007230 */ /* 0x004fc40000004100 */
[----:B------:R-:W-:Y:S02]  /*01d0*/  HADD2.F32 R13, -RZ, R6.H1_H1 ;  /* 0x30000006ff0d7230 */ /* 0x000fe40000004100 */
[----:B---3--:R-:W-:Y:S02]  /*01e0*/  HADD2.F32 R15, -RZ, R9.H1_H1 ;  /* 0x30000009ff0f7230 */ /* 0x008fe40000004100 */
[--C-:B------:R-:W-:Y:S02]  /*01f0*/  HADD2.F32 R14, -RZ, R10.reuse.H1_H1 ;  /* 0x3000000aff0e7230 */ /* 0x100fe40000004100 */
[----:B------:R-:W-:Y:S01]  /*0200*/  HADD2.F32 R17, -RZ, R7.H1_H1 ;  /* 0x30000007ff117230 */ /* 0x000fe20000004100 */
[----:B------:R-:W-:Y:S01]  /*0210*/  FADD R15, R15, R0 ;  /* 0x000000000f0f7221 */ /* 0x000fe20000000000 */
[--C-:B------:R-:W-:Y:S01]  /*0220*/  HADD2.F32 R12, -RZ, R11.reuse.H1_H1 ;  /* 0x3000000bff0c7230 */ /* 0x100fe20000004100 */
[----:B------:R-:W-:Y:S01]  /*0230*/  FADD R14, R14, R13 ;  /* 0x0000000d0e0e7221 */ /* 0x000fe20000000000 */
[----:B------:R-:W-:Y:S01]  /*0240*/  MOV R0, 0x3789ca3c ;  /* 0x3789ca3c00007802 */ /* 0x000fe20000000f00 */
[----:B------:R-:W-:Y:S01]  /*0250*/  FMUL R24, R15, 0.70710676908493041992 ;  /* 0x3f3504f30f187820 */ /* 0x000fe20000400000 */
[----:B------:R-:W-:Y:S01]  /*0260*/  HADD2.F32 R11, -RZ, R11.H0_H0 ;  /* 0x2000000bff0b7230 */ /* 0x000fe20000004100 */
[----:B------:R-:W-:Y:S01]  /*0270*/  FADD R12, R12, R17 ;  /* 0x000000110c0c7221 */ /* 0x000fe20000000000 */
[----:B------:R-:W-:Y:S01]  /*0280*/  FMUL R26, R14, 0.70710676908493041992 ;  /* 0x3f3504f30e1a7820 */ /* 0x000fe20000400000 */
[----:B------:R-:W-:Y:S01]  /*0290*/  FADD.FTZ R13, |R24|, -RZ ;  /* 0x800000ff180d7221 */ /* 0x000fe20000010200 */
[----:B------:R-:W-:Y:S01]  /*02a0*/  HADD2.F32 R10, -RZ, R10.H0_H0 ;  /* 0x2000000aff0a7230 */ /* 0x000fe20000004100 */
[----:B------:R-:W-:Y:S01]  /*02b0*/  FMUL R16, R12, 0.70710676908493041992 ;  /* 0x3f3504f30c107820 */ /* 0x000fe20000400000 */
[----:B------:R-:W-:-:S02]  /*02c0*/  FADD.FTZ R19, |R26|, -RZ ;  /* 0x800000ff1a137221 */ /* 0x000fc40000010200 */
[----:B------:R-:W-:Y:S01]  /*02d0*/  FSETP.GE.AND P0, PT, R13, 1.0029599666595458984, PT ;  /* 0x3f8060fe0d00780b */ /* 0x000fe20003f06000 */
[----:B------:R-:W-:Y:S02]  /*02e0*/  FADD.FTZ R17, |R16|, -RZ ;  /* 0x800000ff10117221 */ /* 0x000fe40000010200 */
[----:B------:R-:W-:-:S03]  /*02f0*/  FSETP.GE.AND P1, PT, R19, 1.0029599666595458984, PT ;  /* 0x3f8060fe1300780b */ /* 0x000fc60003f26000 */
[----:B------:R-:W-:-:S07]  /*0300*/  FSETP.GE.AND P2, PT, R17, 1.0029599666595458984, PT ;  /* 0x3f8060fe1100780b */ /* 0x000fce0003f46000 */
[----:B------:R-:W-:Y:S01]  /*0310*/  @!P0 MOV R0, 0x38b1e96a ;  /* 0x38b1e96a00008802 */ /* 0x000fe20000000f00 */
[----:B------:R-:W-:Y:S01]  /*0320*/  @!P0 FMUL R13, R24, R24 ;  /* 0x00000018180d8220 */ /* 0x000fe20000400000 */
[----:B------:R-:W-:Y:S01]  /*0330*/  @!P0 MOV R18, 0xba574d20 ;  /* 0xba574d2000128802 */ /* 0x000fe20000000f00 */
[----:B------:R-:W-:Y:S01]  /*0340*/  @!P1 FMUL R19, R26, R26 ;  /* 0x0000001a1a139220 */ /* 0x000fe20000400000 */
[----:B------:R-:W-:Y:S02]  /*0350*/  @!P1 MOV R22, 0x38b1e96a ;  /* 0x38b1e96a00169802 */ /* 0x000fe40000000f00 */
[----:B------:R-:W-:Y:S01]  /*0360*/  @!P1 MOV R28, 0xba574d20 ;  /* 0xba574d20001c9802 */ /* 0x000fe20000000f00 */
[----:B------:R-:W-:Y:S01]  /*0370*/  FFMA.FTZ R23, R13, R0, R18 ;  /* 0x000000000d177223 */ /* 0x000fe20000010012 */
[----:B------:R-:W-:Y:S01]  /*0380*/  @!P0 MOV R20, 0x3baad5ea ;  /* 0x3baad5ea00148802 */ /* 0x000fe20000000f00 */
[----:B------:R-:W-:Y:S01]  /*0390*/  @!P2 FMUL R17, R16, R16 ;  /* 0x000000101011a220 */ /* 0x000fe20000400000 */
[----:B------:R-:W-:Y:S01]  /*03a0*/  @!P2 MOV R30, 0x38b1e96a ;  /* 0x38b1e96a001ea802 */ /* 0x000fe20000000f00 */
[----:B------:R-:W-:Y:S01]  /*03b0*/  FFMA.FTZ R25, R19, R22, R28 ;  /* 0x0000001613197223 */ /* 0x000fe2000001001c */
[----:B------:R-:W-:Y:S01]  /*03c0*/  @!P2 MOV R32, 0xba574d20 ;  /* 0xba574d200020a802 */ /* 0x000fe20000000f00 */
[----:B------:R-:W-:Y:S01]  /*03d0*/  FFMA.FTZ R23, R23, R13, R20 ;  /* 0x0000000d17177223 */ /* 0x000fe20000010014 */
[----:B------:R-:W-:-:S02]  /*03e0*/  MOV R18, 0x3bac840b ;  /* 0x3bac840b00127802 */ /* 0x000fc40000000f00 */
[----:B------:R-:W-:Y:S01]  /*03f0*/  @!P1 MOV R18, 0x3baad5ea ;  /* 0x3baad5ea00129802 */ /* 0x000fe20000000f00 */
[----:B------:R-:W-:Y:S01]  /*0400*/  FFMA.FTZ R27, R17, R30, R32 ;  /* 0x0000001e111b7223 */ /* 0x000fe20000010020 */
[----:B------:R-:W-:Y:S02]  /*0410*/  MOV R22, 0x3bac840b ;  /* 0x3bac840b00167802 */ /* 0x000fe40000000f00 */
[----:B------:R-:W-:Y:S01]  /*0420*/  MOV R20, 0xbd0c8162 ;  /* 0xbd0c816200147802 */ /* 0x000fe20000000f00 */
[----:B------:R-:W-:Y:S01]  /*0430*/  FFMA.FTZ R25, R25, R19, R18 ;  /* 0x0000001319197223 */ /* 0x000fe20000010012 */
[----:B------:R-:W-:Y:S02]  /*0440*/  @!P2 MOV R22, 0x3baad5ea ;  /* 0x3baad5ea0016a802 */ /* 0x000fe40000000f00 */
[----:B------:R-:W-:Y:S02]  /*0450*/  @!P1 MOV R20, 0xbcdc1be7 ;  /* 0xbcdc1be700149802 */ /* 0x000fe40000000f00 */
[----:B------:R-:W-:Y:S01]  /*0460*/  MOV R0, 0xbd0c8162 ;  /* 0xbd0c816200007802 */ /* 0x000fe20000000f00 */
[----:B------:R-:W-:Y:S01]  /*0470*/  FFMA.FTZ R27, R27, R17, R22 ;  /* 0x000000111b1b7223 */ /* 0x000fe20000010016 */
[----:B------:R-:W-:Y:S01]  /*0480*/  MOV R28, 0xbd0c8162 ;  /* 0xbd0c8162001c7802 */ /* 0x000fe20000000f00 */
[----:B------:R-:W-:Y:S01]  /*0490*/  FFMA.FTZ R25, R25, R19, R20 ;  /* 0x0000001319197223 */ /* 0x000fe20000010014 */
[----:B------:R-:W-:-:S02]  /*04a0*/  @!P0 MOV R0, 0xbcdc1be7 ;  /* 0xbcdc1be700008802 */ /* 0x000fc40000000f00 */
[----:B------:R-:W-:Y:S02]  /*04b0*/  @!P2 MOV R28, 0xbcdc1be7 ;  /* 0xbcdc1be7001ca802 */ /* 0x000fe40000000f00 */
[----:B------:R-:W-:Y:S01]  /*04c0*/  MOV R20, 0x3e1cf906 ;  /* 0x3e1cf90600147802 */ /* 0x000fe20000000f00 */
[----:B------:R-:W-:Y:S01]  /*04d0*/  FFMA.FTZ R23, R23, R13, R0 ;  /* 0x0000000d17177223 */ /* 0x000fe20000010000 */
[----:B------:R-:W-:Y:S01]  /*04e0*/  @!P1 MOV R20, 0x3de718af ;  /* 0x3de718af00149802 */ /* 0x000fe20000000f00 */
[----:B------:R-:W-:Y:S01]  /*04f0*/  FFMA.FTZ R27, R27, R17, R28 ;  /* 0x000000111b1b7223 */ /* 0x000fe2000001001c */
[----:B------:R-:W-:Y:S02]  /*0500*/  MOV R0, 0x3e1cf906 ;  /* 0x3e1cf90600007802 */ /* 0x000fe40000000f00 */
[----:B------:R-:W-:Y:S01]  /*0510*/  MOV R28, 0x3e1cf906 ;  /* 0x3e1cf906001c7802 */ /* 0x000fe20000000f00 */
[----:B------:R-:W-:Y:S01]  /*0520*/  FFMA.FTZ R25, R25, R19, R20 ;  /* 0x0000001319197223 */ /* 0x000fe20000010014 */
[----:B------:R-:W-:-:S02]  /*0530*/  @!P0 MOV R0, 0x3de718af ;  /* 0x3de718af00008802 */ /* 0x000fc40000000f00 */
[----:B------:R-:W-:Y:S02]  /*0540*/  MOV R22, 0x3f6a937e ;  /* 0x3f6a937e00167802 */ /* 0x000fe40000000f00 */
[----:B------:R-:W-:Y:S01]  /*0550*/  @!P2 MOV R28, 0x3de718af ;  /* 0x3de718af001ca802 */ /* 0x000fe20000000f00 */
[----:B------:R-:W-:Y:S01]  /*0560*/  FFMA.FTZ R23, R23, R13, R0 ;  /* 0x0000000d17177223 */ /* 0x000fe20000010000 */
[----:B------:R-:W-:Y:S02]  /*0570*/  @!P1 MOV R22, 0xbec093ac ;  /* 0xbec093ac00169802 */ /* 0x000fe40000000f00 */
[----:B------:R-:W-:Y:S01]  /*0580*/  MOV R18, 0x3f6a937e ;  /* 0x3f6a937e00127802 */ /* 0x000fe20000000f00 */
[----:B------:R-:W-:Y:S01]  /*0590*/  FFMA.FTZ R31, R27, R17, R28 ;  /* 0x000000111b1f7223 */ /* 0x000fe2000001001c */
[----:B------:R-:W-:Y:S01]  /*05a0*/  @!P0 MOV R18, 0xbec093ac ;  /* 0xbec093ac00128802 */ /* 0x000fe20000000f00 */
[----:B------:R-:W-:Y:S01]  /*05b0*/  FFMA.FTZ R27, R25, R19, R22 ;  /* 0x00000013191b7223 */ /* 0x000fe20000010016 */
[----:B------:R-:W-:Y:S01]  /*05c0*/  MOV R20, 0x3f6a937e ;  /* 0x3f6a937e00147802 */ /* 0x000fe20000000f00 */
[----:B------:R-:W-:Y:S01]  /*05d0*/  HADD2.F32 R28, -RZ, R5.H0_H0 ;  /* 0x20000005ff1c7230 */ /* 0x000fe20000004100 */
[----:B------:R-:W-:Y:S01]  /*05e0*/  @!P2 MOV R20, 0xbec093ac ;  /* 0xbec093ac0014a802 */ /* 0x000fe20000000f00 */
[----:B------:R-:W-:Y:S01]  /*05f0*/  FFMA.FTZ R23, R23, R13, R18 ;  /* 0x0000000d17177223 */ /* 0x000fe20000010012 */
[----:B------:R-:W-:Y:S01]  /*0600*/  MOV R0, 0x3f20d842 ;  /* 0x3f20d84200007802 */ /* 0x000fe20000000f00 */
[----:B------:R-:W-:Y:S01]  /*0610*/  HADD2.F32 R5, -RZ, R4.H1_H1 ;  /* 0x30000004ff057230 */ /* 0x000fe20000004100 */
        /* <DEDUP_REMOVED lines=8> */
[----:B------:R-:W-:Y:S02]  /*06a0*/  FSEL R25, -R13, R24, P0 ;  /* 0x000000180d197208 */ /* 0x000fe40000000100 */
[----:B------:R-:W-:Y:S01]  /*06b0*/  FSEL R23, -R19, R26, P1 ;  /* 0x0000001a13177208 */ /* 0x000fe20000800100 */
[----:B------:R-:W-:Y:S01]  /*06c0*/  FFMA.FTZ R18, R27, R19, R18 ;  /* 0x000000131b127223 */ /* 0x000fe20000010012 */
[----:B------:R-:W-:Y:S01]  /*06d0*/  FSEL R17, -R17, R16, P2 ;  /* 0x0000001011117208 */ /* 0x000fe20001000100 */
[----:B------:R-:W-:Y:S01]  /*06e0*/  FFMA.FTZ R13, R0, R25, R25 ;  /* 0x00000019000d7223 */ /* 0x000fe20000010019 */
[----:B------:R-:W-:Y:S01]  /*06f0*/  HADD2.F32 R19, -RZ, R9.H0_H0 ;  /* 0x20000009ff137230 */ /* 0x000fe20000004100 */
[----:B------:R-:W-:Y:S01]  /*0700*/  FFMA.FTZ R0, R18, R23, R23 ;  /* 0x0000001712007223 */ /* 0x000fe20000010017 */
[----:B------:R-:W-:Y:S01]  /*0710*/  HADD2.F32 R23, -RZ, R8.H0_H0 ;  /* 0x20000008ff177230 */ /* 0x000fe20000004100 */
[----:B------:R-:W-:Y:S01]  /*0720*/  FFMA.FTZ R17, R22, R17, R17 ;  /* 0x0000001116117223 */ /* 0x000fe20000010011 */
[----:B------:R-:W0:Y:S01]  /*0730*/  @P0 MUFU.EX2 R20, R13 ;  /* 0x0000000d00140308 */ /* 0x000e220000000800 */
[----:B------:R-:W-:-:S02]  /*0740*/  HADD2.F32 R18, -RZ, R8.H1_H1 ;  /* 0x30000008ff127230 */ /* 0x000fc40000004100 */
[----:B------:R-:W-:Y:S02]  /*0750*/  HADD2.F32 R25, -RZ, R6.H0_H0 ;  /* 0x20000006ff197230 */ /* 0x000fe40000004100 */
[----:B------:R-:W-:Y:S01]  /*0760*/  HADD2.F32 R6, -RZ, R7.H0_H0 ;  /* 0x20000007ff067230 */ /* 0x000fe20000004100 */
[----:B------:R-:W-:Y:S01]  /*0770*/  FADD R18, R18, R5 ;  /* 0x0000000512127221 */ /* 0x000fe20000000000 */
[----:B------:R-:W-:Y:S01]  /*0780*/  HADD2.F32 R22, -RZ, R4.H0_H0 ;  /* 0x20000004ff167230 */ /* 0x000fe20000004100 */
[----:B------:R-:W1:Y:S01]  /*0790*/  @P1 MUFU.EX2 R8, R0 ;  /* 0x0000000000081308 */ /* 0x000e620000000800 */
[----:B------:R-:W-:Y:S01]  /*07a0*/  IMAD.WIDE R4, R21, R2, c[0x0][0x160] ;  /* 0x0000580015047625 */ /* 0x000fe200078e0202 */
[----:B------:R-:W-:Y:S02]  /*07b0*/  FADD R21, R10, R25 ;  /* 0x000000190a157221 */ /* 0x000fe40000000000 */
[----:B------:R-:W-:Y:S01]  /*07c0*/  FADD R23, R23, R22 ;  /* 0x0000001617177221 */ /* 0x000fe20000000000 */
[----:B------:R-:W-:-:S03]  /*07d0*/  FADD R22, R19, R28 ;  /* 0x0000001c13167221 */ /* 0x000fc60000000000 */
[----:B------:R-:W2:Y:S01]  /*07e0*/  @P2 MUFU.EX2 R9, R17 ;  /* 0x0000001100092308 */ /* 0x000ea20000000800 */
[----:B0-----:R-:W-:Y:S01]  /*07f0*/  @P0 FADD R7, -R20, 1 ;  /* 0x3f80000014070421 */ /* 0x001fe20000000100 */
[----:B------:R-:W-:Y:S01]  /*0800*/  FADD R20, R11, R6 ;  /* 0x000000060b147221 */ /* 0x000fe20000000000 */
[----:B------:R-:W-:-:S03]  /*0810*/  FMUL R19, R23, 0.70710676908493041992 ;  /* 0x3f3504f317137820 */ /* 0x000fc60000400000 */
[----:B------:R-:W-:Y:S01]  /*0820*/  @P0 LOP3.LUT R13, R7, 0x80000000, R24, 0xf8, !PT ;  /* 0x80000000070d0812 */ /* 0x000fe200078ef818 */
[----:B------:R-:W-:Y:S01]  /*0830*/  FADD.FTZ R28, |R19|, -RZ ;  /* 0x800000ff131c7221 */ /* 0x000fe20000010200 */
[----:B-1----:R-:W-:Y:S01]  /*0840*/  @P1 FADD R11, -R8, 1 ;  /* 0x3f800000080b1421 */ /* 0x002fe20000000100 */
[----:B------:R-:W3:Y:S01]  /*0850*/  LDG.E.128 R4, [R4.64] ;  /* 0x0000000404047981 */ /* 0x000ee2000c1e1d00 */
[----:B------:R-:W-:Y:S01]  /*0860*/  FMUL R25, R22, 0.70710676908493041992 ;  /* 0x3f3504f316197820 */ /* 0x000fe20000400000 */
[----:B------:R-:W-:Y:S01]  /*0870*/  FMUL R27, R18, 0.70710676908493041992 ;  /* 0x3f3504f3121b7820 */ /* 0x000fe20000400000 */
[----:B------:R-:W-:Y:S02]  /*0880*/  FSETP.GE.AND P0, PT, R28, 1.0029599666595458984, PT ;  /* 0x3f8060fe1c00780b */ /* 0x000fe40003f06000 */
[----:B------:R-:W-:Y:S01]  /*0890*/  @P1 LOP3.LUT R0, R11, 0x80000000, R26, 0xf8, !PT ;  /* 0x800000000b001812 */ /* 0x000fe200078ef81a */
[----:B------:R-:W-:Y:S01]  /*08a0*/  FADD.FTZ R26, |R25|, -RZ ;  /* 0x800000ff191a7221 */ /* 0x000fe20000010200 */
[----:B--2---:R-:W-:Y:S01]  /*08b0*/  @P2 FADD R31, -R9, 1 ;  /* 0x3f800000091f2421 */ /* 0x004fe20000000100 */
[----:B------:R-:W-:Y:S01]  /*08c0*/  IMAD.WIDE R8, R29, R2, c[0x0][0x168] ;  /* 0x00005a001d087625 */ /* 0x000fe200078e0202 */
[----:B------:R-:W-:Y:S01]  /*08d0*/  FADD.FTZ R24, |R27|, -RZ ;  /* 0x800000ff1b187221 */ /* 0x000fe20000010200 */
[----:B------:R-:W-:-:S02]  /*08e0*/  MOV R29, 0x3789ca3c ;  /* 0x3789ca3c001d7802 */ /* 0x000fc40000000f00 */
[----:B------:R-:W-:Y:S02]  /*08f0*/  @P2 LOP3.LUT R17, R31, 0x80000000, R16, 0xf8, !PT ;  /* 0x800000001f112812 */ /* 0x000fe400078ef810 */
[----:B------:R-:W2:Y:S01]  /*0900*/  LDG.E.EL.128 R8, [R8.64] ;  /* 0x0000000408087981 */ /* 0x000ea2000c2e1d00 */
[----:B------:R-:W-:Y:S02]  /*0910*/  FSETP.GE.AND P2, PT, R26, 1.0029599666595458984, PT ;  /* 0x3f8060fe1a00780b */ /* 0x000fe40003f46000 */
[----:B------:R-:W-:Y:S02]  /*0920*/  FSETP.GE.AND P1, PT, R24, 1.0029599666595458984, PT ;  /* 0x3f8060fe1800780b */ /* 0x000fe40003f26000 */
[----:B------:R-:W-:Y:S01]  /*0930*/  MOV R31, 0xb9f560b9 ;  /* 0xb9f560b9001f7802 */ /* 0x000fe20000000f00 */
[----:B------:R-:W-:Y:S01]  /*0940*/  @!P0 FMUL R28, R19, R19 ;  /* 0x00000013131c8220 */ /* 0x000fe20000400000 */
[----:B------:R-:W-:Y:S02]  /*0950*/  @!P0 MOV R29, 0x38b1e96a ;  /* 0x38b1e96a001d8802 */ /* 0x000fe40000000f00 */
[----:B------:R-:W-:-:S05]  /*0960*/  @!P0 MOV R31, 0xba574d20 ;  /* 0xba574d20001f8802 */ /* 0x000fca0000000f00 */
[----:B------:R-:W-:Y:S01]  /*0970*/  FFMA.FTZ R16, R28, R29, R31 ;  /* 0x0000001d1c107223 */ /* 0x000fe2000001001f */
[----:B------:R-:W-:Y:S01]  /*0980*/  MOV R31, 0x3789ca3c ;  /* 0x3789ca3c001f7802 */ /* 0x000fe20000000f00 */
[----:B------:R-:W-:Y:S01]  /*0990*/  @!P2 IMAD.MOV.U32 R37, RZ, RZ, -0x45a8b2e0 ;  /* 0xba574d20ff25a424 */ /* 0x000fe200078e00ff */
[----:B------:R-:W-:Y:S01]  /*09a0*/  @!P2 MOV R31, 0x38b1e96a ;  /* 0x38b1e96a001fa802 */ /* 0x000fe20000000f00 */
[----:B------:R-:W-:Y:S01]  /*09b0*/  @!P2 FMUL R26, R25, R25 ;  /* 0x00000019191aa220 */ /* 0x000fe20000400000 */
[----:B------:R-:W-:Y:S01]  /*09c0*/  @!P1 MOV R33, 0x38b1e96a ;  /* 0x38b1e96a00219802 */ /* 0x000fe20000000f00 */
[----:B------:R-:W-:Y:S01]  /*09d0*/  @!P1 FMUL R24, R27, R27 ;  /* 0x0000001b1b189220 */ /* 0x000fe20000400000 */
[----:B------:R-:W-:Y:S01]  /*09e0*/  @!P1 MOV R35, 0xba574d20 ;  /* 0xba574d2000239802 */ /* 0x000fe20000000f00 */
[----:B------:R-:W-:Y:S01]  /*09f0*/  FFMA.FTZ R32, R26, R31, R37 ;  /* 0x0000001f1a207223 */ /* 0x000fe20000010025 */
[----:B------:R-:W-:Y:S02]  /*0a00*/  MOV R31, 0x3bac840b ;  /* 0x3bac840b001f7802 */ /* 0x000fe40000000f00 */
[----:B------:R-:W-:Y:S01]  /*0a10*/  @!P1 MOV R31, 0x3baad5ea ;  /* 0x3baad5ea001f9802 */ /* 0x000fe20000000f00 */
[----:B------:R-:W-:Y:S01]  /*0a20*/  FFMA.FTZ R30, R24, R33, R35 ;  /* 0x00000021181e7223 */ /* 0x000fe20000010023 */
[----:B------:R-:W-:-:S02]  /*0a30*/  MOV R29, 0x3bac840b ;  /* 0x3bac840b001d7802 */ /* 0x000fc40000000f00 */
[----:B------:R-:W-:Y:S01]  /*0a40*/  @!P0 MOV R29, 0x3baad5ea ;  /* 0x3baad5ea001d8802 */ /* 0x000fe20000000f00 */
[----:B------:R-:W-:Y:S01]  /*0a50*/  FFMA.FTZ R30, R30, R24, R31 ;  /* 0x000000181e1e7223 */ /* 0x000fe2000001001f */
[----:B------:R-:W-:Y:S02]  /*0a60*/  MOV R33, 0x3bac840b ;  /* 0x3bac840b00217802 */ /* 0x000fe40000000f00 */
[----:B------:R-:W-:Y:S02]  /*0a70*/  @!P2 MOV R33, 0x3baad5ea ;  /* 0x3baad5ea0021a802 */ /* 0x000fe40000000f00 */
[----:B------:R-:W-:Y:S01]  /*0a80*/  MOV R31, 0xbd0c8162 ;  /* 0xbd0c8162001f7802 */ /* 0x000fe20000000f00 */
[----:B------:R-:W-:Y:S01]  /*0a90*/  FFMA.FTZ R16, R16, R28, R29 ;  /* 0x0000001c10107223 */ /* 0x000fe2000001001d */
[----:B------:R-:W-:Y:S02]  /*0aa0*/  @!P1 MOV R31, 0xbcdc1be7 ;  /* 0xbcdc1be7001f9802 */ /* 0x000fe40000000f00 */
[----:B------:R-:W-:Y:S01]  /*0ab0*/  MOV R29, 0xbd0c8162 ;  /* 0xbd0c8162001d7802 */ /* 0x000fe20000000f00 */
[----:B------:R-:W-:Y:S01]  /*0ac0*/  FFMA.FTZ R34, R32, R26, R33 ;  /* 0x0000001a20227223 */ /* 0x000fe20000010021 */
[----:B------:R-:W-:Y:S01]  /*0ad0*/  @!P0 MOV R29, 0xbcdc1be7 ;  /* 0xbcdc1be7001d8802 */ /* 0x000fe20000000f00 */
[----:B------:R-:W-:Y:S01]  /*0ae0*/  FFMA.FTZ R32, R30, R24, R31 ;  /* 0x000000181e207223 */ /* 0x000fe2000001001f */
[----:B------:R-:W-:-:S02]  /*0af0*/  MOV R31, 0x3e1cf906 ;  /* 0x3e1cf906001f7802 */ /* 0x000fc40000000f00 */
[----:B------:R-:W-:Y:S01]  /*0b00*/  @!P0 MOV R31, 0x3de718af ;  /* 0x3de718af001f8802 */ /* 0x000fe20000000f00 */
[----:B------:R-:W-:Y:S01]  /*0b10*/  FFMA.FTZ R16, R16, R28, R29 ;  /* 0x0000001c10107223 */ /* 0x000fe2000001001d */
[----:B------:R-:W-:-:S03]  /*0b20*/  MOV R35, 0x3e1cf906 ;  /* 0x3e1cf90600237802 */ /* 0x000fc60000000f00 */
[----:B------:R-:W-:Y:S01]  /*0b30*/  FFMA.FTZ R30, R16, R28, R31 ;  /* 0x0000001c101e7223 */ /* 0x000fe2000001001f */
[----:B------:R-:W-:Y:S01]  /*0b40*/  FMUL R16, R21, 0.70710676908493041992 ;  /* 0x3f3504f315107820 */ /* 0x000fe20000400000 */
[----:B------:R-:W-:Y:S02]  /*0b50*/  @!P1 MOV R35, 0x3de718af ;  /* 0x3de718af00239802 */ /* 0x000fe40000000f00 */
[----:B------:R-:W-:Y:S01]  /*0b60*/  MOV R29, 0xbd0c8162 ;  /* 0xbd0c8162001d7802 */ /* 0x000fe20000000f00 */
[----:B------:R-:W-:Y:S01]  /*0b70*/  FADD.FTZ R31, |R16|, -RZ ;  /* 0x800000ff101f7221 */ /* 0x000fe20000010200 */
[----:B------:R-:W-:Y:S01]  /*0b80*/  @!P2 MOV R29, 0xbcdc1be7 ;  /* 0xbcdc1be7001da802 */ /* 0x000fe20000000f00 */
[----:B------:R-:W-:Y:S01]  /*0b90*/  FFMA.FTZ R35, R32, R24, R35 ;  /* 0x0000001820237223 */ /* 0x000fe20000010023 */
[----:B------:R-:W-:Y:S02]  /*0ba0*/  MOV R32, 0x3e1cf906 ;  /* 0x3e1cf90600207802 */ /* 0x000fe40000000f00 */
[----:B------:R-:W-:Y:S01]  /*0bb0*/  FSETP.GE.AND P3, PT, R31, 1.0029599666595458984, PT ;  /* 0x3f8060fe1f00780b */ /* 0x000fe20003f66000 */
[----:B------:R-:W-:Y:S01]  /*0bc0*/  FFMA.FTZ R29, R34, R26, R29 ;  /* 0x0000001a221d7223 */ /* 0x000fe2000001001d */
[----:B------:R-:W-:-:S02]  /*0bd0*/  MOV R37, 0x3f6a937e ;  /* 0x3f6a937e00257802 */ /* 0x000fc40000000f00 */
[----:B------:R-:W-:Y:S02]  /*0be0*/  @!P2 MOV R32, 0x3de718af ;  /* 0x3de718af0020a802 */ /* 0x000fe40000000f00 */
[----:B------:R-:W-:-:S03]  /*0bf0*/  @!P0 MOV R37, 0xbec093ac ;  /* 0xbec093ac00258802 */ /* 0x000fc60000000f00 */
[----:B------:R-:W-:Y:S02]  /*0c00*/  FFMA.FTZ R33, R29, R26, R32 ;  /* 0x0000001a1d217223 */ /* 0x000fe40000010020 */
[----:B------:R-:W-:Y:S01]  /*0c10*/  FFMA.FTZ R29, R30, R28, R37 ;  /* 0x0000001c1e1d7223 */ /* 0x000fe20000010025 */
[----:B------:R-:W-:Y:S02]  /*0c20*/  MOV R30, 0x3f6a937e ;  /* 0x3f6a937e001e7802 */ /* 0x000fe40000000f00 */
[----:B------:R-:W-:Y:S02]  /*0c30*/  @!P1 MOV R30, 0xbec093ac ;  /* 0xbec093ac001e9802 */ /* 0x000fe40000000f00 */
[----:B------:R-:W-:Y:S02]  /*0c40*/  MOV R32, 0x3789ca3c ;  /* 0x3789ca3c00207802 */ /* 0x000fe40000000f00 */
[----:B------:R-:W-:Y:S01]  /*0c50*/  MOV R34, 0xb9f560b9 ;  /* 0xb9f560b900227802 */ /* 0x000fe20000000f00 */
[----:B------:R-:W-:Y:S01]  /*0c60*/  @!P3 FMUL R31, R16, R16 ;  /* 0x00000010101fb220 */ /* 0x000fe20000400000 */
[----:B------:R-:W-:Y:S01]  /*0c70*/  @!P3 MOV R32, 0x38b1e96a ;  /* 0x38b1e96a0020b802 */ /* 0x000fe20000000f00 */
[----:B------:R-:W-:Y:S01]  /*0c80*/  FFMA.FTZ R35, R35, R24, R30 ;  /* 0x0000001823237223 */ /* 0x000fe2000001001e */
[----:B------:R-:W-:-:S02]  /*0c90*/  @!P3 MOV R34, 0xba574d20 ;  /* 0xba574d200022b802 */ /* 0x000fc40000000f00 */
[----:B------:R-:W-:Y:S02]  /*0ca0*/  MOV R30, 0x3f6a937e ;  /* 0x3f6a937e001e7802 */ /* 0x000fe40000000f00 */
[----:B------:R-:W-:Y:S01]  /*0cb0*/  @!P2 MOV R30, 0xbec093ac ;  /* 0xbec093ac001ea802 */ /* 0x000fe20000000f00 */
[----:B------:R-:W-:Y:S01]  /*0cc0*/  FFMA.FTZ R37, R31, R32, R34 ;  /* 0x000000201f257223 */ /* 0x000fe20000010022 */
[----:B------:R-:W-:Y:S01]  /*0cd0*/  MOV R32, 0x3bac840b ;  /* 0x3bac840b00207802 */ /* 0x000fe20000000f00 */
[----:B------:R-:W-:Y:S02]  /*0ce0*/  @!P3 IMAD.MOV.U32 R32, RZ, RZ, 0x3baad5ea ;  /* 0x3baad5eaff20b424 */ /* 0x000fe400078e00ff */
[----:B------:R-:W-:Y:S01]  /*0cf0*/  FFMA.FTZ R33, R33, R26, R30 ;  /* 0x0000001a21217223 */ /* 0x000fe2000001001e */
[----:B------:R-:W-:Y:S01]  /*0d00*/  MOV R30, 0x3f20d842 ;  /* 0x3f20d842001e7802 */ /* 0x000fe20000000f00 */
[----:B------:R-:W-:Y:S01]  /*0d10*/  FFMA.FTZ R37, R37, R31, R32 ;  /* 0x0000001f25257223 */ /* 0x000fe20000010020 */
[----:B------:R-:W-:-:S02]  /*0d20*/  @!P0 MOV R30, 0x3e0375d3 ;  /* 0x3e0375d3001e8802 */ /* 0x000fc40000000f00 */
[----:B------:R-:W-:Y:S02]  /*0d30*/  MOV R32, 0xbd0c8162 ;  /* 0xbd0c816200207802 */ /* 0x000fe40000000f00 */
[----:B------:R-:W-:Y:S01]  /*0d40*/  @!P3 MOV R32, 0xbcdc1be7 ;  /* 0xbcdc1be70020b802 */ /* 0x000fe20000000f00 */
[----:B------:R-:W-:Y:S01]  /*0d50*/  FFMA.FTZ R29, R29, R28, R30 ;  /* 0x0000001c1d1d7223 */ /* 0x000fe2000001001e */
[----:B------:R-:W-:Y:S02]  /*0d60*/  MOV R30, 0x3e1cf906 ;  /* 0x3e1cf906001e7802 */ /* 0x000fe40000000f00 */
[----:B------:R-:W-:Y:S01]  /*0d70*/  @!P3 MOV R30, 0x3de718af ;  /* 0x3de718af001eb802 */ /* 0x000fe20000000f00 */
[----:B------:R-:W-:Y:S01]  /*0d80*/  FFMA.FTZ R37, R37, R31, R32 ;  /* 0x0000001f25257223 */ /* 0x000fe20000010020 */
[----:B------:R-:W-:-:S03]  /*0d90*/  FSEL R28, -R28, R19, P0 ;  /* 0x000000131c1c7208 */ /* 0x000fc60000000100 */
[----:B------:R-:W-:Y:S01]  /*0da0*/  FFMA.FTZ R37, R37, R31, R30 ;  /* 0x0000001f25257223 */ /* 0x000fe2000001001e */
[----:B------:R-:W-:Y:S01]  /*0db0*/  MOV R30, 0x3f20d842 ;  /* 0x3f20d842001e7802 */ /* 0x000fe20000000f00 */
[----:B------:R-:W-:Y:S01]  /*0dc0*/  FFMA.FTZ R28, R29, R28, R28 ;  /* 0x0000001c1d1c7223 */ /* 0x000fe2000001001c */
[----:B------:R-:W-:Y:S01]  /*0dd0*/  @!P2 MOV R30, 0x3e0375d3 ;  /* 0x3e0375d3001ea802 */ /* 0x000fe20000000f00 */
[----:B------:R-:W-:-:S04]  /*0de0*/  FMUL R29, R20, 0.70710676908493041992 ;  /* 0x3f3504f3141d7820 */ /* 0x000fc80000400000 */
[----:B------:R-:W-:Y:S01]  /*0df0*/  FFMA.FTZ R33, R33, R26, R30 ;  /* 0x0000001a21217223 */ /* 0x000fe2000001001e */
[----:B------:R-:W-:Y:S01]  /*0e00*/  FADD.FTZ R30, |R29|, -RZ ;  /* 0x800000ff1d1e7221 */ /* 0x000fe20000010200 */
[----:B------:R-:W-:Y:S02]  /*0e10*/  MOV R32, 0x3f6a937e ;  /* 0x3f6a937e00207802 */ /* 0x000fe40000000f00 */
[----:B------:R-:W-:Y:S02]  /*0e20*/  MOV R34, 0x3f20d842 ;  /* 0x3f20d84200227802 */ /* 0x000fe40000000f00 */
[----:B------:R-:W-:Y:S02]  /*0e30*/  @!P3 MOV R32, 0xbec093ac ;  /* 0xbec093ac0020b802 */ /* 0x000fe40000000f00 */
[----:B------:R-:W-:Y:S02]  /*0e40*/  @!P1 MOV R34, 0x3e0375d3 ;  /* 0x3e0375d300229802 */ /* 0x000fe40000000f00 */
[----:B------:R-:W-:Y:S01]  /*0e50*/  FSETP.GE.AND P4, PT, R30, 1.0029599666595458984, PT ;  /* 0x3f8060fe1e00780b */ /* 0x000fe20003f86000 */
[----:B------:R-:W-:Y:S01]  /*0e60*/  FFMA.FTZ R37, R37, R31, R32 ;  /* 0x0000001f25257223 */ /* 0x000fe20000010020 */
[----:B------:R-:W-:Y:S01]  /*0e70*/  MOV R32, 0x3f20d842 ;  /* 0x3f20d84200207802 */ /* 0x000fe20000000f00 */
[----:B------:R-:W-:Y:S01]  /*0e80*/  FFMA.FTZ R34, R35, R24, R34 ;  /* 0x0000001823227223 */ /* 0x000fe20000010022 */
[----:B------:R-:W-:-:S02]  /*0e90*/  @!P3 MOV R32, 0x3e0375d3 ;  /* 0x3e0375d30020b802 */ /* 0x000fc40000000f00 */
[----:B------:R-:W-:-:S03]  /*0ea0*/  FSEL R35, -R24, R27, P1 ;  /* 0x0000001b18237208 */ /* 0x000fc60000800100 */
[----:B------:R-:W-:Y:S01]  /*0eb0*/  FFMA.FTZ R32, R37, R31, R32 ;  /* 0x0000001f25207223 */ /* 0x000fe20000010020 */
[----:B------:R-:W-:Y:S01]  /*0ec0*/  MOV R37, 0xb9f560b9 ;  /* 0xb9f560b900257802 */ /* 0x000fe20000000f00 */
[----:B------:R-:W-:Y:S01]  /*0ed0*/  FFMA.FTZ R24, R34, R35, R35 ;  /* 0x0000002322187223 */ /* 0x000fe20000010023 */
[----:B------:R-:W-:Y:S01]  /*0ee0*/  MOV R35, 0x3789ca3c ;  /* 0x3789ca3c00237802 */ /* 0x000fe20000000f00 */
[----:B------:R-:W-:Y:S01]  /*0ef0*/  @!P4 FMUL R30, R29, R29 ;  /* 0x0000001d1d1ec220 */ /* 0x000fe20000400000 */
[----:B------:R-:W-:Y:S02]  /*0f00*/  @!P4 MOV R35, 0x38b1e96a ;  /* 0x38b1e96a0023c802 */ /* 0x000fe40000000f00 */
[----:B------:R-:W-:-:S05]  /*0f10*/  @!P4 MOV R37, 0xba574d20 ;  /* 0xba574d200025c802 */ /* 0x000fca0000000f00 */
[----:B------:R-:W-:Y:S01]  /*0f20*/  FFMA.FTZ R34, R30, R35, R37 ;  /* 0x000000231e227223 */ /* 0x000fe20000010025 */
[----:B------:R-:W-:Y:S02]  /*0f30*/  MOV R35, 0x3bac840b ;  /* 0x3bac840b00237802 */ /* 0x000fe40000000f00 */
[----:B------:R-:W-:Y:S02]  /*0f40*/  @!P4 MOV R35, 0x3baad5ea ;  /* 0x3baad5ea0023c802 */ /* 0x000fe40000000f00 */
[----:B------:R-:W-:-:S03]  /*0f50*/  FSEL R26, -R26, R25, P2 ;  /* 0x000000191a1a7208 */ /* 0x000fc60001000100 */
[----:B------:R-:W-:Y:S01]  /*0f60*/  FFMA.FTZ R34, R34, R30, R35 ;  /* 0x0000001e22227223 */ /* 0x000fe20000010023 */
[----:B------:R-:W-:Y:S02]  /*0f70*/  MOV R35, 0xbd0c8162 ;  /* 0xbd0c816200237802 */ /* 0x000fe40000000f00 */
[----:B------:R-:W-:Y:S01]  /*0f80*/  @!P4 MOV R35, 0xbcdc1be7 ;  /* 0xbcdc1be70023c802 */ /* 0x000fe20000000f00 */
[----:B------:R-:W-:Y:S02]  /*0f90*/  FFMA.FTZ R33, R33, R26, R26 ;  /* 0x0000001a21217223 */ /* 0x000fe4000001001a */
[----:B------:R-:W0:Y:S02]  /*0fa0*/  @P0 MUFU.EX2 R26, R28 ;  /* 0x0000001c001a0308 */ /* 0x000e240000000800 */
[----:B------:R-:W-:Y:S01]  /*0fb0*/  FFMA.FTZ R34, R34, R30, R35 ;  /* 0x0000001e22227223 */ /* 0x000fe20000010023 */
[----:B------:R-:W-:Y:S02]  /*0fc0*/  MOV R35, 0x3e1cf906 ;  /* 0x3e1cf90600237802 */ /* 0x000fe40000000f00 */
[----:B------:R-:W-:-:S02]  /*0fd0*/  @!P4 MOV R35, 0x3de718af ;  /* 0x3de718af0023c802 */ /* 0x000fc40000000f00 */
[----:B------:R-:W-:Y:S02]  /*0fe0*/  MOV R37, 0x3f6a937e ;  /* 0x3f6a937e00257802 */ /* 0x000fe40000000f00 */
[----:B------:R-:W-:Y:S01]  /*0ff0*/  @!P4 MOV R37, 0xbec093ac ;  /* 0xbec093ac0025c802 */ /* 0x000fe20000000f00 */
[----:B------:R-:W-:Y:S01]  /*1000*/  FFMA.FTZ R34, R34, R30, R35 ;  /* 0x0000001e22227223 */ /* 0x000fe20000010023 */
[----:B------:R-:W-:Y:S02]  /*1010*/  MOV R36, 0x3f20d842 ;  /* 0x3f20d84200247802 */ /* 0x000fe40000000f00 */
[----:B------:R-:W-:Y:S01]  /*1020*/  FSEL R35, -R31, R16, P3 ;  /* 0x000000101f237208 */ /* 0x000fe20001800100 */
[----:B------:R-:W-:Y:S01]  /*1030*/  FFMA.FTZ R31, R34, R30, R37 ;  /* 0x0000001e221f7223 */ /* 0x000fe20000010025 */
[----:B------:R-:W-:-:S03]  /*1040*/  @!P4 MOV R36, 0x3e0375d3 ;  /* 0x3e0375d30024c802 */ /* 0x000fc60000000f00 */
[----:B------:R-:W-:Y:S01]  /*1050*/  FFMA.FTZ R32, R32, R35, R35 ;  /* 0x0000002320207223 */ /* 0x000fe20000010023 */
[----:B------:R-:W-:Y:S01]  /*1060*/  FSEL R35, -R30, R29, P4 ;  /* 0x0000001d1e237208 */ /* 0x000fe20002000100 */
[----:B------:R-:W-:Y:S01]  /*1070*/  FFMA.FTZ R31, R31, R30, R36 ;  /* 0x0000001e1f1f7223 */ /* 0x000fe20000010024 */
[----:B0-----:R-:W-:Y:S01]  /*1080*/  @P0 FADD R36, -R26, 1 ;  /* 0x3f8000001a240421 */ /* 0x001fe20000000100 */
[----:B------:R-:W0:Y:S02]  /*1090*/  @P1 MUFU.EX2 R34, R24 ;  /* 0x0000001800221308 */ /* 0x000e240000000800 */
[----:B------:R-:W-:Y:S02]  /*10a0*/  FFMA.FTZ R26, R31, R35, R35 ;  /* 0x000000231f1a7223 */ /* 0x000fe40000010023 */
[----:B------:R-:W-:-:S04]  /*10b0*/  @P0 LOP3.LUT R28, R36, 0x80000000, R19, 0xf8, !PT ;  /* 0x80000000241c0812 */ /* 0x000fc800078ef813 */
[----:B------:R-:W1:Y:S08]  /*10c0*/  @P2 MUFU.EX2 R30, R33 ;  /* 0x00000021001e2308 */ /* 0x000e700000000800 */
[----:B------:R-:W4:Y:S08]  /*10d0*/  @P3 MUFU.EX2 R19, R32 ;  /* 0x0000002000133308 */ /* 0x000f300000000800 */
[----:B------:R-:W5:Y:S01]  /*10e0*/  @P4 MUFU.EX2 R31, R26 ;  /* 0x0000001a001f4308 */ /* 0x000f620000000800 */
[----:B0-----:R-:W-:Y:S01]  /*10f0*/  @P1 FADD R34, -R34, 1 ;  /* 0x3f80000022221421 */ /* 0x001fe20000000100 */
[----:B-1----:R-:W-:-:S04]  /*1100*/  @P2 FADD R30, -R30, 1 ;  /* 0x3f8000001e1e2421 */ /* 0x002fc80000000100 */
[----:B------:R-:W-:Y:S01]  /*1110*/  @P1 LOP3.LUT R24, R34, 0x80000000, R27, 0xf8, !PT ;  /* 0x8000000022181812 */ /* 0x000fe200078ef81b */
[----:B----4-:R-:W-:Y:S01]  /*1120*/  @P3 FADD R19, -R19, 1 ;  /* 0x3f80000013133421 */ /* 0x010fe20000000100 */
[----:B------:R-:W-:Y:S01]  /*1130*/  @P2 LOP3.LUT R33, R30, 0x80000000, R25, 0xf8, !PT ;  /* 0x800000001e212812 */ /* 0x000fe200078ef819 */
[----:B------:R-:W-:Y:S01]  /*1140*/  FADD R30, R13, 1 ;  /* 0x3f8000000d1e7421 */ /* 0x000fe20000000000 */
[----:B------:R-:W-:Y:S02]  /*1150*/  FMUL R15, R15, 0.5 ;  /* 0x3f0000000f0f7820 */ /* 0x000fe40000400000 */
[----:B------:R-:W-:Y:S01]  /*1160*/  @P3 LOP3.LUT R32, R19, 0x80000000, R16, 0xf8, !PT ;  /* 0x8000000013203812 */ /* 0x000fe200078ef810 */
[----:B-----5:R-:W-:Y:S01]  /*1170*/  @P4 FADD R34, -R31, 1 ;  /* 0x3f8000001f224421 */ /* 0x020fe20000000100 */
[----:B------:R-:W-:Y:S01]  /*1180*/  FMUL R16, R12, 0.5 ;  /* 0x3f0000000c107820 */ /* 0x000fe20000400000 */
[----:B------:R-:W-:Y:S01]  /*1190*/  FMUL R12, R14, 0.5 ;  /* 0x3f0000000e0c7820 */ /* 0x000fe20000400000 */
[----:B------:R-:W-:Y:S01]  /*11a0*/  FADD R13, R0, 1 ;  /* 0x3f800000000d7421 */ /* 0x000fe20000000000 */
[----:B------:R-:W-:Y:S01]  /*11b0*/  FADD R19, R17, 1 ;  /* 0x3f80000011137421 */ /* 0x000fe20000000000 */
[----:B------:R-:W-:Y:S01]  /*11c0*/  @P4 LOP3.LUT R26, R34, 0x80000000, R29, 0xf8, !PT ;  /* 0x80000000221a4812 */ /* 0x000fe200078ef81d */
[----:B------:R-:W-:Y:S01]  /*11d0*/  FMUL R0, R15, R30 ;  /* 0x0000001e0f007220 */ /* 0x000fe20000400000 */
[----:B------:R-:W-:Y:S01]  /*11e0*/  FMUL R12, R12, R13 ;  /* 0x0000000d0c0c7220 */ /* 0x000fe20000400000 */
[----:B------:R-:W-:Y:S01]  /*11f0*/  FMUL R14, R23, 0.5 ;  /* 0x3f000000170e7820 */ /* 0x000fe20000400000 */
[----:B------:R-:W-:Y:S01]  /*1200*/  FADD R17, R28, 1 ;  /* 0x3f8000001c117421 */ /* 0x000fe20000000000 */
[----:B------:R-:W-:Y:S01]  /*1210*/  FMUL R13, R16, R19 ;  /* 0x00000013100d7220 */ /* 0x000fe20000400000 */
[----:B------:R-:W-:Y:S01]  /*1220*/  FMUL R15, R18, 0.5 ;  /* 0x3f000000120f7820 */ /* 0x000fe20000400000 */
[----:B------:R-:W-:Y:S01]  /*1230*/  FMUL R18, R20, 0.5 ;  /* 0x3f00000014127820 */ /* 0x000fe20000400000 */
[----:B------:R-:W-:Y:S01]  /*1240*/  FADD R24, R24, 1 ;  /* 0x3f80000018187421 */ /* 0x000fe20000000000 */
[----:B------:R-:W-:Y:S01]  /*1250*/  FADD R19, R26, 1 ;  /* 0x3f8000001a137421 */ /* 0x000fe20000000000 */
[----:B------:R-:W-:Y:S01]  /*1260*/  FMUL R14, R14, R17 ;  /* 0x000000110e0e7220 */ /* 0x000fe20000400000 */
[----:B------:R-:W-:Y:S01]  /*1270*/  FMUL R16, R22, 0.5 ;  /* 0x3f00000016107820 */ /* 0x000fe20000400000 */
[----:B------:R-:W-:Y:S01]  /*1280*/  FMUL R17, R21, 0.5 ;  /* 0x3f00000015117820 */ /* 0x000fe20000400000 */
[----:B------:R-:W-:Y:S01]  /*1290*/  FMUL R15, R15, R24 ;  /* 0x000000180f0f7220 */ /* 0x000fe20000400000 */
[----:B------:R-:W-:Y:S01]  /*12a0*/  FMUL R18, R18, R19 ;  /* 0x0000001312127220 */ /* 0x000fe20000400000 */
[----:B------:R-:W-:Y:S01]  /*12b0*/  FADD R32, R32, 1 ;  /* 0x3f80000020207421 */ /* 0x000fe20000000000 */
[----:B------:R-:W-:-:S03]  /*12c0*/  FADD R33, R33, 1 ;  /* 0x3f80000021217421 */ /* 0x000fc60000000000 */
[----:B------:R-:W-:Y:S01]  /*12d0*/  FMUL R17, R17, R32 ;  /* 0x0000002011117220 */ /* 0x000fe20000400000 */
[----:B------:R-:W-:Y:S01]  /*12e0*/  FMUL R16, R16, R33 ;  /* 0x0000002110107220 */ /* 0x000fe20000400000 */
[----:B------:R-:W-:-:S04]  /*12f0*/  IMAD.WIDE R2, R3, R2, c[0x0][0x170] ;  /* 0x00005c0003027625 */ /* 0x000fc800078e0202 */
[--C-:B---3--:R-:W-:Y:S02]  /*1300*/  HADD2.F32 R19, -RZ, R4.reuse.H0_H0 ;  /* 0x20000004ff137230 */ /* 0x108fe40000004100 */
[----:B------:R-:W-:Y:S02]  /*1310*/  HADD2.F32 R20, -RZ, R4.H1_H1 ;  /* 0x30000004ff147230 */ /* 0x000fe40000004100 */
[--C-:B------:R-:W-:Y:S02]  /*1320*/  HADD2.F32 R21, -RZ, R5.reuse.H0_H0 ;  /* 0x20000005ff157230 */ /* 0x100fe40000004100 */
[----:B------:R-:W-:Y:S02]  /*1330*/  HADD2.F32 R22, -RZ, R5.H1_H1 ;  /* 0x30000005ff167230 */ /* 0x000fe40000004100 */
[--C-:B------:R-:W-:Y:S02]  /*1340*/  HADD2.F32 R23, -RZ, R6.reuse.H0_H0 ;  /* 0x20000006ff177230 */ /* 0x100fe40000004100 */
[----:B------:R-:W-:-:S02]  /*1350*/  HADD2.F32 R24, -RZ, R6.H1_H1 ;  /* 0x30000006ff187230 */ /* 0x000fc40000004100 */
[--C-:B------:R-:W-:Y:S02]  /*1360*/  HADD2.F32 R4, -RZ, R7.reuse.H0_H0 ;  /* 0x20000007ff047230 */ /* 0x100fe40000004100 */
[----:B------:R-:W-:Y:S02]  /*1370*/  HADD2.F32 R25, -RZ, R7.H1_H1 ;  /* 0x30000007ff197230 */ /* 0x000fe40000004100 */
[--C-:B--2---:R-:W-:Y:S02]  /*1380*/  HADD2.F32 R6, -RZ, R8.reuse.H0_H0 ;  /* 0x20000008ff067230 */ /* 0x104fe40000004100 */
[----:B------:R-:W-:Y:S02]  /*1390*/  HADD2.F32 R5, -RZ, R8.H1_H1 ;  /* 0x30000008ff057230 */ /* 0x000fe40000004100 */
[----:B------:R-:W-:Y:S02]  /*13a0*/  HADD2.F32 R8, -RZ, R9.H0_H0 ;  /* 0x20000009ff087230 */ /* 0x000fe40000004100 */
[----:B------:R-:W-:-:S02]  /*13b0*/  HADD2.F32 R26, -RZ, R10.H0_H0 ;  /* 0x2000000aff1a7230 */ /* 0x000fc40000004100 */
[----:B------:R-:W-:Y:S02]  /*13c0*/  HADD2.F32 R7, -RZ, R10.H1_H1 ;  /* 0x3000000aff077230 */ /* 0x000fe40000004100 */
[----:B------:R-:W-:Y:S02]  /*13d0*/  HADD2.F32 R9, -RZ, R9.H1_H1 ;  /* 0x30000009ff097230 */ /* 0x000fe40000004100 */
[--C-:B------:R-:W-:Y:S02]  /*13e0*/  HADD2.F32 R27, -RZ, R11.reuse.H0_H0 ;  /* 0x2000000bff1b7230 */ /* 0x100fe40000004100 */
[----:B------:R-:W-:Y:S01]  /*13f0*/  HADD2.F32 R10, -RZ, R11.H1_H1 ;  /* 0x3000000bff0a7230 */ /* 0x000fe20000004100 */
[----:B------:R-:W-:Y:S01]  /*1400*/  FADD R7, R24, R7 ;  /* 0x0000000718077221 */ /* 0x000fe20000000000 */
[----:B------:R-:W-:Y:S01]  /*1410*/  FADD R26, R23, R26 ;  /* 0x0000001a171a7221 */ /* 0x000fe20000000000 */
[----:B------:R-:W-:Y:S01]  /*1420*/  FADD R20, R20, R5 ;  /* 0x0000000514147221 */ /* 0x000fe20000000000 */
[----:B------:R-:W-:Y:S01]  /*1430*/  FADD R19, R19, R6 ;  /* 0x0000000613137221 */ /* 0x000fe20000000000 */
[----:B------:R-:W-:Y:S01]  /*1440*/  FADD R9, R22, R9 ;  /* 0x0000000916097221 */ /* 0x000fe20000000000 */
[----:B------:R-:W-:Y:S01]  /*1450*/  FADD R21, R21, R8 ;  /* 0x0000000815157221 */ /* 0x000fe20000000000 */
[----:B------:R-:W-:Y:S01]  /*1460*/  FADD R10, R25, R10 ;  /* 0x0000000a190a7221 */ /* 0x000fe20000000000 */
[----:B------:R-:W-:Y:S01]  /*1470*/  FADD R27, R4, R27 ;  /* 0x0000001b041b7221 */ /* 0x000fe20000000000 */
[----:B------:R-:W-:Y:S01]  /*1480*/  FMUL R7, R7, R12 ;  /* 0x0000000c07077220 */ /* 0x000fe20000400000 */
[----:B------:R-:W-:Y:S01]  /*1490*/  FMUL R6, R26, R17 ;  /* 0x000000111a067220 */ /* 0x000fe20000400000 */
[----:B------:R-:W-:Y:S01]  /*14a0*/  FMUL R0, R9, R0 ;  /* 0x0000000009007220 */ /* 0x000fe20000400000 */
[----:B------:R-:W-:Y:S01]  /*14b0*/  FMUL R13, R10, R13 ;  /* 0x0000000d0a0d7220 */ /* 0x000fe20000400000 */
[----:B------:R-:W-:Y:S01]  /*14c0*/  FMUL R4, R19, R14 ;  /* 0x0000000e13047220 */ /* 0x000fe20000400000 */
[----:B------:R-:W-:Y:S01]  /*14d0*/  FMUL R15, R20, R15 ;  /* 0x0000000f140f7220 */ /* 0x000fe20000400000 */
[----:B------:R-:W-:Y:S01]  /*14e0*/  FMUL R5, R21, R16 ;  /* 0x0000001015057220 */ /* 0x000fe20000400000 */
[----:B------:R-:W-:Y:S01]  /*14f0*/  FMUL R18, R27, R18 ;  /* 0x000000121b127220 */ /* 0x000fe20000400000 */
[----:B------:R-:W-:-:S02]  /*1500*/  F2FP.F16.F32.PACK_AB R6, R7, R6 ;  /* 0x000000060706723e */ /* 0x000fc400000000ff */
[----:B------:R-:W-:Y:S02]  /*1510*/  F2FP.F16.F32.PACK_AB R4, R15, R4 ;  /* 0x000000040f04723e */ /* 0x000fe400000000ff */
[----:B------:R-:W-:Y:S02]  /*1520*/  F2FP.F16.F32.PACK_AB R5, R0, R5 ;  /* 0x000000050005723e */ /* 0x000fe400000000ff */
[----:B------:R-:W-:-:S05]  /*1530*/  F2FP.F16.F32.PACK_AB R7, R13, R18 ;  /* 0x000000120d07723e */ /* 0x000fca00000000ff */
[----:B------:R-:W-:Y:S01]  /*1540*/  STG.E.128 [R2.64], R4 ;  /* 0x0000000402007986 */ /* 0x000fe2000c101d04 */
[----:B------:R-:W-:Y:S05]  /*1550*/  EXIT ;  /* 0x000000000000794d */ /* 0x000fea0003800000 */
.L_x_0:
[----:B------:R-:W-:-:S00]  /*1560*/  BRA `(.L_x_0) ;  /* 0xfffffff000007947 */ /* 0x000fc0000383ffff */
[----:B------:R-:W-:-:S00]  /*1570*/  NOP ;  /* 0x0000000000007918 */ /* 0x000fc00000000000 */
        /* <DEDUP_REMOVED lines=8> */
.L_x_1:


//--------------------- .nv.global.init           --------------------------
	.section	.nv.global.init,"aw",@progbits
.nv.global.init:
	.type		_$_str,@object
	.size		_$_str,(.L_0 - _$_str)
_$_str:
        /*0000*/ 	.byte	0x5f, 0x5f, 0x43, 0x55, 0x44, 0x41, 0x5f, 0x46, 0x54, 0x5a, 0x00
.L_0:
